//
// Generated by NVIDIA NVVM Compiler
//
// Compiler Build ID: CL-36424714
// Cuda compilation tools, release 13.0, V13.0.88
// Based on NVVM 20.0.0
//

.version 9.0
.target sm_100
.address_size 64

	// .globl	_Z3fooPi

.visible .entry _Z3fooPi(
	.param .u64 .ptr .align 1 _Z3fooPi_param_0
)
{
	.reg .b32 	%r<2>;
	.reg .b64 	%rd<3>;

	ld.param.u64 	%rd1, [_Z3fooPi_param_0];
	cvta.to.global.u64 	%rd2, %rd1;
	mov.b32 	%r1, 1;
	st.global.u32 	[%rd2], %r1;
	ret;

}


// ===== COMPILED SASS (sm_100) =====

	.target	sm_100

	.elftype	@"ET_EXEC"


//--------------------- .note.nv.tkinfo           --------------------------
	.section	.note.nv.tkinfo,"",@"SHT_NOTE"
	.sectionflags	@"SHF_NOTE_NV_TKINFO"
	.tkinfo
        /*0018*/ 	.word	0x00000002
        /*0030*/ 	.string	""
        /*0030*/ 	.string	"ptxas"
        /*0030*/ 	.string	"Cuda compilation tools, release 13.0, V13.0.88"
        /*0030*/ 	.string	"Build cuda_13.0.r13.0/compiler.36424714_0"
        /*0030*/ 	.string	"-arch sm_100 -m 64 "



//--------------------- .note.nv.cuinfo           --------------------------
	.section	.note.nv.cuinfo,"",@"SHT_NOTE"
	.sectionflags	@"SHF_NOTE_NV_CUINFO"
        /*0018*/ 	.short	0x0002
        /*001a*/ 	.short	0x0064
        /*001c*/ 	.short	0x0082
	.zero		2


//--------------------- .nv.info                  --------------------------
	.section	.nv.info,"",@"SHT_CUDA_INFO"
	.align	4


	//----- nvinfo : EIATTR_REGCOUNT
	.align		4
        /*0000*/ 	.byte	0x04, 0x2f
        /*0002*/ 	.short	(.L_1 - .L_0)
	.align		4
.L_0:
        /*0004*/ 	.word	index@(_Z3fooPi)
        /*0008*/ 	.word	0x00000008


	//----- nvinfo : EIATTR_FRAME_SIZE
	.align		4
.L_1:
        /*000c*/ 	.byte	0x04, 0x11
        /*000e*/ 	.short	(.L_3 - .L_2)
	.align		4
.L_2:
        /*0010*/ 	.word	index@(_Z3fooPi)
        /*0014*/ 	.word	0x00000000


	//----- nvinfo : EIATTR_MIN_STACK_SIZE
	.align		4
.L_3:
        /*0018*/ 	.byte	0x04, 0x12
        /*001a*/ 	.short	(.L_5 - .L_4)
	.align		4
.L_4:
        /*001c*/ 	.word	index@(_Z3fooPi)
        /*0020*/ 	.word	0x00000000
.L_5:


//--------------------- .nv.compat                --------------------------
	.section	.nv.compat,"",@"SHT_CUDA_COMPAT_INFO"
	.align	4
        /*0000*/ 	.byte	0x02, 0x09, 0x00, 0x00, 0x02, 0x02, 0x01, 0x00, 0x02, 0x05, 0x05, 0x00, 0x03, 0x07, 0x01, 0x01
        /*0010*/ 	.byte	0x02, 0x03, 0x00, 0x00, 0x02, 0x06, 0x01, 0x00, 0x04, 0x0b, 0x08, 0x00, 0x09, 0x00, 0x00, 0x00
        /*0020*/ 	.byte	0x00, 0x00, 0x00, 0x00


//--------------------- .nv.info._Z3fooPi         --------------------------
	.section	.nv.info._Z3fooPi,"",@"SHT_CUDA_INFO"
	.sectionflags	@""
	.align	4


	//----- nvinfo : EIATTR_CUDA_API_VERSION
	.align		4
        /*0000*/ 	.byte	0x04, 0x37
        /*0002*/ 	.short	(.L_7 - .L_6)
.L_6:
        /*0004*/ 	.word	0x00000082


	//----- nvinfo : EIATTR_KPARAM_INFO
	.align		4
.L_7:
        /*0008*/ 	.byte	0x04, 0x17
        /*000a*/ 	.short	(.L_9 - .L_8)
.L_8:
        /*000c*/ 	.word	0x00000000
        /*0010*/ 	.short	0x0000
        /*0012*/ 	.short	0x0000
        /*0014*/ 	.byte	0x00, 0xf5, 0x21, 0x00


	//----- nvinfo : EIATTR_SPARSE_MMA_MASK
	.align		4
.L_9:
        /*0018*/ 	.byte	0x03, 0x50
        /*001a*/ 	.short	0x0000


	//----- nvinfo : EIATTR_MAXREG_COUNT
	.align		4
        /*001c*/ 	.byte	0x03, 0x1b
        /*001e*/ 	.short	0x00ff


	//----- nvinfo : EIATTR_MERCURY_ISA_VERSION
	.align		4
        /*0020*/ 	.byte	0x03, 0x5f
        /*0022*/ 	.short	0x0101


	//----- nvinfo : EIATTR_VRC_CTA_INIT_COUNT
	.align		4
        /*0024*/ 	.byte	0x02, 0x4a
	.zero		1
	.zero		1


	//----- nvinfo : EIATTR_EXIT_INSTR_OFFSETS
	.align		4
        /*0028*/ 	.byte	0x04, 0x1c
        /*002a*/ 	.short	(.L_11 - .L_10)


	//   ....[0]....
.L_10:
        /*002c*/ 	.word	0x00000050


	//----- nvinfo : EIATTR_CBANK_PARAM_SIZE
	.align		4
.L_11:
        /*0030*/ 	.byte	0x03, 0x19
        /*0032*/ 	.short	0x0008


	//----- nvinfo : EIATTR_PARAM_CBANK
	.align		4
        /*0034*/ 	.byte	0x04, 0x0a
        /*0036*/ 	.short	(.L_13 - .L_12)
	.align		4
.L_12:
        /*0038*/ 	.word	index@(.nv.constant0._Z3fooPi)
        /*003c*/ 	.short	0x0380
        /*003e*/ 	.short	0x0008


	//----- nvinfo : EIATTR_SW_WAR
	.align		4
.L_13:
        /*0040*/ 	.byte	0x04, 0x36
        /*0042*/ 	.short	(.L_15 - .L_14)
.L_14:
        /*0044*/ 	.word	0x00000008
.L_15:


//--------------------- .nv.callgraph             --------------------------
	.section	.nv.callgraph,"",@"SHT_CUDA_CALLGRAPH"
	.align	4
	.sectionentsize	8
	.align		4
        /*0000*/ 	.word	0x00000000
	.align		4
        /*0004*/ 	.word	0xffffffff
	.align		4
        /*0008*/ 	.word	0x00000000
	.align		4
        /*000c*/ 	.word	0xfffffffe
	.align		4
        /*0010*/ 	.word	0x00000000
	.align		4
        /*0014*/ 	.word	0xfffffffd
	.align		4
        /*0018*/ 	.word	0x00000000
	.align		4
        /*001c*/ 	.word	0xfffffffc


//--------------------- .text._Z3fooPi            --------------------------
	.section	.text._Z3fooPi,"ax",@progbits
	.align	128
        .global         _Z3fooPi
        .type           _Z3fooPi,@function
        .size           _Z3fooPi,(.L_x_1 - _Z3fooPi)
        .other          _Z3fooPi,@"STO_CUDA_ENTRY STV_DEFAULT"
_Z3fooPi:
.text._Z3fooPi:
[----:B------:R-:W-:Y:S08]  /*0000*/  LDC R1, c[0x0][0x37c] ;  /* 0x0000df00ff017b82 */ /* 0x000ff00000000800 */
[----:B------:R-:W0:Y:S01]  /*0010*/  LDC.64 R2, c[0x0][0x380] ;  /* 0x0000e000ff027b82 */ /* 0x000e220000000a00 */
[----:B------:R-:W0:Y:S01]  /*0020*/  LDCU.64 UR4, c[0x0][0x358] ;  /* 0x00006b00ff0477ac */ /* 0x000e220008000a00 */
[----:B------:R-:W-:-:S05]  /*0030*/  HFMA2 R5, -RZ, RZ, 0, 5.9604644775390625e-08 ;  /* 0x00000001ff057431 */ /* 0x000fca00000001ff */
[----:B0-----:R-:W-:Y:S01]  /*0040*/  STG.E desc[UR4][R2.64], R5 ;  /* 0x0000000502007986 */ /* 0x001fe2000c101904 */
[----:B------:R-:W-:Y:S05]  /*0050*/  EXIT ;  /* 0x000000000000794d */ /* 0x000fea0003800000 */
.L_x_0:
[----:B------:R-:W-:-:S00]  /*0060*/  BRA `(.L_x_0) ;  /* 0xfffffffc00fc7947 */ /* 0x000fc0000383ffff */
[----:B------:R-:W-:-:S00]  /*0070*/  NOP ;  /* 0x0000000000007918 */ /* 0x000fc00000000000 */
        /* <DEDUP_REMOVED lines=8> */
.L_x_1:


//--------------------- .nv.shared.reserved.0     --------------------------
	.section	.nv.shared.reserved.0,"aw",@nobits
	.weak		__nv_reservedSMEM_offset_0_alias
	.size		__nv_reservedSMEM_offset_0_alias, 0, 64
	.other		__nv_reservedSMEM_offset_0_alias,@"STO_CUDA_RESERVED_SHARED STV_DEFAULT"
__nv_reservedSMEM_offset_0_alias:
	.zero		0
	.zero		64


//--------------------- .nv.constant0._Z3fooPi    --------------------------
	.section	.nv.constant0._Z3fooPi,"a",@progbits
	.sectionflags	@""
	.align	4
.nv.constant0._Z3fooPi:
	.zero		904


//--------------------- SYMBOLS --------------------------

	.type		.nv.reservedSmem.offset0,@object
	.size		.nv.reservedSmem.offset0,0x4
